//
// Generated by NVIDIA NVVM Compiler
//
// Compiler Build ID: CL-36424714
// Cuda compilation tools, release 13.0, V13.0.88
// Based on NVVM 20.0.0
//

.version 9.0
.target sm_100
.address_size 64

	// .globl	_Z8helloGPUv
.extern .func  (.param .b32 func_retval0) vprintf
(
	.param .b64 vprintf_param_0,
	.param .b64 vprintf_param_1
)
;
.global .align 1 .b8 $str[28] = {72, 101, 108, 108, 111, 32, 102, 114, 111, 109, 32, 103, 112, 117, 32, 116, 104, 114, 101, 97, 100, 32, 37, 100, 33, 32, 10};

.visible .entry _Z8helloGPUv()
{
	.local .align 8 .b8 	__local_depot0[8];
	.reg .b64 	%SP;
	.reg .b64 	%SPL;
	.reg .b32 	%r<4>;
	.reg .b64 	%rd<5>;

	mov.u64 	%SPL, __local_depot0;
	cvta.local.u64 	%SP, %SPL;
	add.u64 	%rd1, %SP, 0;
	add.u64 	%rd2, %SPL, 0;
	mov.u32 	%r1, %tid.x;
	st.local.u32 	[%rd2], %r1;
	mov.u64 	%rd3, $str;
	cvta.global.u64 	%rd4, %rd3;
	{ // callseq 0, 0
	.param .b64 param0;
	st.param.b64 	[param0], %rd4;
	.param .b64 param1;
	st.param.b64 	[param1], %rd1;
	.param .b32 retval0;
	call.uni (retval0), 
	vprintf, 
	(
	param0, 
	param1
	);
	ld.param.b32 	%r2, [retval0];
	} // callseq 0
	ret;

}


// ===== COMPILED SASS (sm_100) =====

	.target	sm_100

	.elftype	@"ET_EXEC"


//--------------------- .note.nv.tkinfo           --------------------------
	.section	.note.nv.tkinfo,"",@"SHT_NOTE"
	.sectionflags	@"SHF_NOTE_NV_TKINFO"
	.tkinfo
        /*0018*/ 	.word	0x00000002
        /*0030*/ 	.string	""
        /*0030*/ 	.string	"ptxas"
        /*0030*/ 	.string	"Cuda compilation tools, release 13.0, V13.0.88"
        /*0030*/ 	.string	"Build cuda_13.0.r13.0/compiler.36424714_0"
        /*0030*/ 	.string	"-arch sm_100 -m 64 "



//--------------------- .note.nv.cuinfo           --------------------------
	.section	.note.nv.cuinfo,"",@"SHT_NOTE"
	.sectionflags	@"SHF_NOTE_NV_CUINFO"
        /*0018*/ 	.short	0x0002
        /*001a*/ 	.short	0x0064
        /*001c*/ 	.short	0x0082
	.zero		2


//--------------------- .nv.info                  --------------------------
	.section	.nv.info,"",@"SHT_CUDA_INFO"
	.align	4


	//----- nvinfo : EIATTR_REGCOUNT
	.align		4
        /*0000*/ 	.byte	0x04, 0x2f
        /*0002*/ 	.short	(.L_2 - .L_1)
	.align		4
.L_1:
        /*0004*/ 	.word	index@(_Z8helloGPUv)
        /*0008*/ 	.word	0x00000018


	//----- nvinfo : EIATTR_FRAME_SIZE
	.align		4
.L_2:
        /*000c*/ 	.byte	0x04, 0x11
        /*000e*/ 	.short	(.L_4 - .L_3)
	.align		4
.L_3:
        /*0010*/ 	.word	index@(_Z8helloGPUv)
        /*0014*/ 	.word	0x00000008


	//----- nvinfo : EIATTR_MIN_STACK_SIZE
	.align		4
.L_4:
        /*0018*/ 	.byte	0x04, 0x12
        /*001a*/ 	.short	(.L_6 - .L_5)
	.align		4
.L_5:
        /*001c*/ 	.word	index@(_Z8helloGPUv)
        /*0020*/ 	.word	0x00000008
.L_6:


//--------------------- .nv.compat                --------------------------
	.section	.nv.compat,"",@"SHT_CUDA_COMPAT_INFO"
	.align	4
        /*0000*/ 	.byte	0x02, 0x09, 0x00, 0x00, 0x02, 0x02, 0x01, 0x00, 0x02, 0x05, 0x05, 0x00, 0x03, 0x07, 0x01, 0x01
        /*0010*/ 	.byte	0x02, 0x03, 0x00, 0x00, 0x02, 0x06, 0x01, 0x00, 0x04, 0x0b, 0x08, 0x00, 0x09, 0x00, 0x00, 0x00
        /*0020*/ 	.byte	0x00, 0x00, 0x00, 0x00


//--------------------- .nv.info._Z8helloGPUv     --------------------------
	.section	.nv.info._Z8helloGPUv,"",@"SHT_CUDA_INFO"
	.sectionflags	@""
	.align	4


	//----- nvinfo : EIATTR_CUDA_API_VERSION
	.align		4
        /*0000*/ 	.byte	0x04, 0x37
        /*0002*/ 	.short	(.L_8 - .L_7)
.L_7:
        /*0004*/ 	.word	0x00000082


	//----- nvinfo : EIATTR_SPARSE_MMA_MASK
	.align		4
.L_8:
        /*0008*/ 	.byte	0x03, 0x50
        /*000a*/ 	.short	0x0000


	//----- nvinfo : EIATTR_MAXREG_COUNT
	.align		4
        /*000c*/ 	.byte	0x03, 0x1b
        /*000e*/ 	.short	0x00ff


	//----- nvinfo : EIATTR_EXTERNS
	.align		4
        /*0010*/ 	.byte	0x04, 0x0f
        /*0012*/ 	.short	(.L_10 - .L_9)


	//   ....[0]....
	.align		4
.L_9:
        /*0014*/ 	.word	index@(vprintf)


	//----- nvinfo : EIATTR_MERCURY_ISA_VERSION
	.align		4
.L_10:
        /*0018*/ 	.byte	0x03, 0x5f
        /*001a*/ 	.short	0x0101


	//----- nvinfo : EIATTR_VRC_CTA_INIT_COUNT
	.align		4
        /*001c*/ 	.byte	0x02, 0x4a
	.zero		1
	.zero		1


	//----- nvinfo : EIATTR_SYSCALL_OFFSETS
	.align		4
        /*0020*/ 	.byte	0x04, 0x46
        /*0022*/ 	.short	(.L_12 - .L_11)


	//   ....[0]....
.L_11:
        /*0024*/ 	.word	0x000000e0


	//----- nvinfo : EIATTR_EXIT_INSTR_OFFSETS
	.align		4
.L_12:
        /*0028*/ 	.byte	0x04, 0x1c
        /*002a*/ 	.short	(.L_14 - .L_13)


	//   ....[0]....
.L_13:
        /*002c*/ 	.word	0x000000f0


	//----- nvinfo : EIATTR_SW_WAR
	.align		4
.L_14:
        /*0030*/ 	.byte	0x04, 0x36
        /*0032*/ 	.short	(.L_16 - .L_15)
.L_15:
        /*0034*/ 	.word	0x00000008
.L_16:


//--------------------- .nv.callgraph             --------------------------
	.section	.nv.callgraph,"",@"SHT_CUDA_CALLGRAPH"
	.align	4
	.sectionentsize	8
	.align		4
        /*0000*/ 	.word	0x00000000
	.align		4
        /*0004*/ 	.word	0xffffffff
	.align		4
        /*0008*/ 	.word	index@(_Z8helloGPUv)
	.align		4
        /*000c*/ 	.word	index@(vprintf)
	.align		4
        /*0010*/ 	.word	0x00000000
	.align		4
        /*0014*/ 	.word	0xfffffffe
	.align		4
        /*0018*/ 	.word	0x00000000
	.align		4
        /*001c*/ 	.word	0xfffffffd
	.align		4
        /*0020*/ 	.word	0x00000000
	.align		4
        /*0024*/ 	.word	0xfffffffc


//--------------------- .nv.constant4             --------------------------
	.section	.nv.constant4,"a",@progbits
	.align	8
	.align		8
.nv.constant4:
        /*0000*/ 	.dword	vprintf
	.align		8
        /*0008*/ 	.dword	$str


//--------------------- .text._Z8helloGPUv        --------------------------
	.section	.text._Z8helloGPUv,"ax",@progbits
	.align	128
        .global         _Z8helloGPUv
        .type           _Z8helloGPUv,@function
        .size           _Z8helloGPUv,(.L_x_2 - _Z8helloGPUv)
        .other          _Z8helloGPUv,@"STO_CUDA_ENTRY STV_DEFAULT"
_Z8helloGPUv:
.text._Z8helloGPUv:
[----:B------:R-:W0:Y:S01]  /*0000*/  LDC R1, c[0x0][0x37c] ;  /* 0x0000df00ff017b82 */ /* 0x000e220000000800 */
[----:B------:R-:W1:Y:S01]  /*0010*/  S2R R8, SR_TID.X ;  /* 0x0000000000087919 */ /* 0x000e620000002100 */
[----:B0-----:R-:W-:Y:S01]  /*0020*/  VIADD R1, R1, 0xfffffff8 ;  /* 0xfffffff801017836 */ /* 0x001fe20000000000 */
[----:B------:R-:W-:Y:S01]  /*0030*/  MOV R0, 0x0 ;  /* 0x0000000000007802 */ /* 0x000fe20000000f00 */
[----:B------:R-:W0:Y:S04]  /*0040*/  LDCU UR4, c[0x0][0x2f8] ;  /* 0x00005f00ff0477ac */ /* 0x000e280008000800 */
[----:B------:R2:W3:Y:S01]  /*0050*/  LDC.64 R2, c[0x4][R0] ;  /* 0x0100000000027b82 */ /* 0x0004e20000000a00 */
[----:B------:R-:W4:Y:S01]  /*0060*/  LDCU.64 UR6, c[0x4][0x8] ;  /* 0x01000100ff0677ac */ /* 0x000f220008000a00 */
[----:B------:R-:W5:Y:S01]  /*0070*/  LDCU UR5, c[0x0][0x2fc] ;  /* 0x00005f80ff0577ac */ /* 0x000f620008000800 */
[----:B0-----:R-:W-:Y:S01]  /*0080*/  IADD3 R6, P0, PT, R1, UR4, RZ ;  /* 0x0000000401067c10 */ /* 0x001fe2000ff1e0ff */
[----:B----4-:R-:W-:Y:S01]  /*0090*/  IMAD.U32 R4, RZ, RZ, UR6 ;  /* 0x00000006ff047e24 */ /* 0x010fe2000f8e00ff */
[----:B------:R-:W-:-:S03]  /*00a0*/  MOV R5, UR7 ;  /* 0x0000000700057c02 */ /* 0x000fc60008000f00 */
[----:B-----5:R-:W-:Y:S01]  /*00b0*/  IMAD.X R7, RZ, RZ, UR5, P0 ;  /* 0x00000005ff077e24 */ /* 0x020fe200080e06ff */
[----:B-1----:R2:W-:Y:S07]  /*00c0*/  STL [R1], R8 ;  /* 0x0000000801007387 */ /* 0x0025ee0000100800 */
[----:B------:R-:W-:-:S07]  /*00d0*/  LEPC R20, `(.L_x_0) ;  /* 0x000000001014794e */ /* 0x000fce0000000000 */
[----:B--23--:R-:W-:Y:S05]  /*00e0*/  CALL.ABS.NOINC R2 ;  /* 0x0000000002007343 */ /* 0x00cfea0003c00000 */
.L_x_0:
[----:B------:R-:W-:Y:S05]  /*00f0*/  EXIT ;  /* 0x000000000000794d */ /* 0x000fea0003800000 */
.L_x_1:
[----:B------:R-:W-:-:S00]  /*0100*/  BRA `(.L_x_1) ;  /* 0xfffffffc00fc7947 */ /* 0x000fc0000383ffff */
[----:B------:R-:W-:-:S00]  /*0110*/  NOP ;  /* 0x0000000000007918 */ /* 0x000fc00000000000 */
        /* <DEDUP_REMOVED lines=14> */
.L_x_2:


//--------------------- .nv.global.init           --------------------------
	.section	.nv.global.init,"aw",@progbits
.nv.global.init:
	.type		$str,@object
	.size		$str,(.L_0 - $str)
$str:
        /*0000*/ 	.byte	0x48, 0x65, 0x6c, 0x6c, 0x6f, 0x20, 0x66, 0x72, 0x6f, 0x6d, 0x20, 0x67, 0x70, 0x75, 0x20, 0x74
        /*0010*/ 	.byte	0x68, 0x72, 0x65, 0x61, 0x64, 0x20, 0x25, 0x64, 0x21, 0x20, 0x0a, 0x00
.L_0:


//--------------------- .nv.shared.reserved.0     --------------------------
	.section	.nv.shared.reserved.0,"aw",@nobits
	.weak		__nv_reservedSMEM_offset_0_alias
	.size		__nv_reservedSMEM_offset_0_alias, 0, 64
	.other		__nv_reservedSMEM_offset_0_alias,@"STO_CUDA_RESERVED_SHARED STV_DEFAULT"
__nv_reservedSMEM_offset_0_alias:
	.zero		0
	.zero		64


//--------------------- .nv.constant0._Z8helloGPUv --------------------------
	.section	.nv.constant0._Z8helloGPUv,"a",@progbits
	.sectionflags	@""
	.align	4
.nv.constant0._Z8helloGPUv:
	.zero		896


//--------------------- SYMBOLS --------------------------

	.type		.nv.reservedSmem.offset0,@object
	.size		.nv.reservedSmem.offset0,0x4
	.type		vprintf,@function
